//
// Generated by NVIDIA NVVM Compiler
//
// Compiler Build ID: CL-36424714
// Cuda compilation tools, release 13.0, V13.0.88
// Based on NVVM 20.0.0
//

.version 9.0
.target sm_100
.address_size 64

	// .globl	_Z11doSomethingIfEvN11mynamespace3BarENS0_9TemplatedIT_EEPS3_Pi

.visible .entry _Z11doSomethingIfEvN11mynamespace3BarENS0_9TemplatedIT_EEPS3_Pi(
	.param .align 4 .b8 _Z11doSomethingIfEvN11mynamespace3BarENS0_9TemplatedIT_EEPS3_Pi_param_0[12],
	.param .align 4 .b8 _Z11doSomethingIfEvN11mynamespace3BarENS0_9TemplatedIT_EEPS3_Pi_param_1[8],
	.param .u64 .ptr .align 1 _Z11doSomethingIfEvN11mynamespace3BarENS0_9TemplatedIT_EEPS3_Pi_param_2,
	.param .u64 .ptr .align 1 _Z11doSomethingIfEvN11mynamespace3BarENS0_9TemplatedIT_EEPS3_Pi_param_3
)
{
	.reg .b32 	%r<2>;
	.reg .b32 	%f<2>;
	.reg .b64 	%rd<5>;

	ld.param.u32 	%r1, [_Z11doSomethingIfEvN11mynamespace3BarENS0_9TemplatedIT_EEPS3_Pi_param_0+8];
	ld.param.f32 	%f1, [_Z11doSomethingIfEvN11mynamespace3BarENS0_9TemplatedIT_EEPS3_Pi_param_1+4];
	ld.param.u64 	%rd1, [_Z11doSomethingIfEvN11mynamespace3BarENS0_9TemplatedIT_EEPS3_Pi_param_2];
	ld.param.u64 	%rd2, [_Z11doSomethingIfEvN11mynamespace3BarENS0_9TemplatedIT_EEPS3_Pi_param_3];
	cvta.to.global.u64 	%rd3, %rd2;
	cvta.to.global.u64 	%rd4, %rd1;
	st.global.f32 	[%rd4], %f1;
	st.global.u32 	[%rd3], %r1;
	ret;

}


// ===== COMPILED SASS (sm_100) =====

	.target	sm_100

	.elftype	@"ET_EXEC"


//--------------------- .note.nv.tkinfo           --------------------------
	.section	.note.nv.tkinfo,"",@"SHT_NOTE"
	.sectionflags	@"SHF_NOTE_NV_TKINFO"
	.tkinfo
        /*0018*/ 	.word	0x00000002
        /*0030*/ 	.string	""
        /*0030*/ 	.string	"ptxas"
        /*0030*/ 	.string	"Cuda compilation tools, release 13.0, V13.0.88"
        /*0030*/ 	.string	"Build cuda_13.0.r13.0/compiler.36424714_0"
        /*0030*/ 	.string	"-arch sm_100 -m 64 "



//--------------------- .note.nv.cuinfo           --------------------------
	.section	.note.nv.cuinfo,"",@"SHT_NOTE"
	.sectionflags	@"SHF_NOTE_NV_CUINFO"
        /*0018*/ 	.short	0x0002
        /*001a*/ 	.short	0x0064
        /*001c*/ 	.short	0x0082
	.zero		2


//--------------------- .nv.info                  --------------------------
	.section	.nv.info,"",@"SHT_CUDA_INFO"
	.align	4


	//----- nvinfo : EIATTR_REGCOUNT
	.align		4
        /*0000*/ 	.byte	0x04, 0x2f
        /*0002*/ 	.short	(.L_1 - .L_0)
	.align		4
.L_0:
        /*0004*/ 	.word	index@(_Z11doSomethingIfEvN11mynamespace3BarENS0_9TemplatedIT_EEPS3_Pi)
        /*0008*/ 	.word	0x0000000c


	//----- nvinfo : EIATTR_FRAME_SIZE
	.align		4
.L_1:
        /*000c*/ 	.byte	0x04, 0x11
        /*000e*/ 	.short	(.L_3 - .L_2)
	.align		4
.L_2:
        /*0010*/ 	.word	index@(_Z11doSomethingIfEvN11mynamespace3BarENS0_9TemplatedIT_EEPS3_Pi)
        /*0014*/ 	.word	0x00000000


	//----- nvinfo : EIATTR_MIN_STACK_SIZE
	.align		4
.L_3:
        /*0018*/ 	.byte	0x04, 0x12
        /*001a*/ 	.short	(.L_5 - .L_4)
	.align		4
.L_4:
        /*001c*/ 	.word	index@(_Z11doSomethingIfEvN11mynamespace3BarENS0_9TemplatedIT_EEPS3_Pi)
        /*0020*/ 	.word	0x00000000
.L_5:


//--------------------- .nv.compat                --------------------------
	.section	.nv.compat,"",@"SHT_CUDA_COMPAT_INFO"
	.align	4
        /*0000*/ 	.byte	0x02, 0x09, 0x00, 0x00, 0x02, 0x02, 0x01, 0x00, 0x02, 0x05, 0x05, 0x00, 0x03, 0x07, 0x01, 0x01
        /*0010*/ 	.byte	0x02, 0x03, 0x00, 0x00, 0x02, 0x06, 0x01, 0x00, 0x04, 0x0b, 0x08, 0x00, 0x09, 0x00, 0x00, 0x00
        /*0020*/ 	.byte	0x00, 0x00, 0x00, 0x00


//--------------------- .nv.info._Z11doSomethingIfEvN11mynamespace3BarENS0_9TemplatedIT_EEPS3_Pi --------------------------
	.section	.nv.info._Z11doSomethingIfEvN11mynamespace3BarENS0_9TemplatedIT_EEPS3_Pi,"",@"SHT_CUDA_INFO"
	.sectionflags	@""
	.align	4


	//----- nvinfo : EIATTR_CUDA_API_VERSION
	.align		4
        /*0000*/ 	.byte	0x04, 0x37
        /*0002*/ 	.short	(.L_7 - .L_6)
.L_6:
        /*0004*/ 	.word	0x00000082


	//----- nvinfo : EIATTR_KPARAM_INFO
	.align		4
.L_7:
        /*0008*/ 	.byte	0x04, 0x17
        /*000a*/ 	.short	(.L_9 - .L_8)
.L_8:
        /*000c*/ 	.word	0x00000000
        /*0010*/ 	.short	0x0003
        /*0012*/ 	.short	0x0020
        /*0014*/ 	.byte	0x00, 0xf5, 0x21, 0x00


	//----- nvinfo : EIATTR_KPARAM_INFO
	.align		4
.L_9:
        /*0018*/ 	.byte	0x04, 0x17
        /*001a*/ 	.short	(.L_11 - .L_10)
.L_10:
        /*001c*/ 	.word	0x00000000
        /*0020*/ 	.short	0x0002
        /*0022*/ 	.short	0x0018
        /*0024*/ 	.byte	0x00, 0xf5, 0x21, 0x00


	//----- nvinfo : EIATTR_KPARAM_INFO
	.align		4
.L_11:
        /*0028*/ 	.byte	0x04, 0x17
        /*002a*/ 	.short	(.L_13 - .L_12)
.L_12:
        /*002c*/ 	.word	0x00000000
        /*0030*/ 	.short	0x0001
        /*0032*/ 	.short	0x000c
        /*0034*/ 	.byte	0x00, 0xf0, 0x21, 0x00


	//----- nvinfo : EIATTR_KPARAM_INFO
	.align		4
.L_13:
        /*0038*/ 	.byte	0x04, 0x17
        /*003a*/ 	.short	(.L_15 - .L_14)
.L_14:
        /*003c*/ 	.word	0x00000000
        /*0040*/ 	.short	0x0000
        /*0042*/ 	.short	0x0000
        /*0044*/ 	.byte	0x00, 0xf0, 0x31, 0x00


	//----- nvinfo : EIATTR_SPARSE_MMA_MASK
	.align		4
.L_15:
        /*0048*/ 	.byte	0x03, 0x50
        /*004a*/ 	.short	0x0000


	//----- nvinfo : EIATTR_MAXREG_COUNT
	.align		4
        /*004c*/ 	.byte	0x03, 0x1b
        /*004e*/ 	.short	0x00ff


	//----- nvinfo : EIATTR_MERCURY_ISA_VERSION
	.align		4
        /*0050*/ 	.byte	0x03, 0x5f
        /*0052*/ 	.short	0x0101


	//----- nvinfo : EIATTR_VRC_CTA_INIT_COUNT
	.align		4
        /*0054*/ 	.byte	0x02, 0x4a
	.zero		1
	.zero		1


	//----- nvinfo : EIATTR_EXIT_INSTR_OFFSETS
	.align		4
        /*0058*/ 	.byte	0x04, 0x1c
        /*005a*/ 	.short	(.L_17 - .L_16)


	//   ....[0]....
.L_16:
        /*005c*/ 	.word	0x00000080


	//----- nvinfo : EIATTR_CBANK_PARAM_SIZE
	.align		4
.L_17:
        /*0060*/ 	.byte	0x03, 0x19
        /*0062*/ 	.short	0x0028


	//----- nvinfo : EIATTR_PARAM_CBANK
	.align		4
        /*0064*/ 	.byte	0x04, 0x0a
        /*0066*/ 	.short	(.L_19 - .L_18)
	.align		4
.L_18:
        /*0068*/ 	.word	index@(.nv.constant0._Z11doSomethingIfEvN11mynamespace3BarENS0_9TemplatedIT_EEPS3_Pi)
        /*006c*/ 	.short	0x0380
        /*006e*/ 	.short	0x0028


	//----- nvinfo : EIATTR_SW_WAR
	.align		4
.L_19:
        /*0070*/ 	.byte	0x04, 0x36
        /*0072*/ 	.short	(.L_21 - .L_20)
.L_20:
        /*0074*/ 	.word	0x00000008
.L_21:


//--------------------- .nv.callgraph             --------------------------
	.section	.nv.callgraph,"",@"SHT_CUDA_CALLGRAPH"
	.align	4
	.sectionentsize	8
	.align		4
        /*0000*/ 	.word	0x00000000
	.align		4
        /*0004*/ 	.word	0xffffffff
	.align		4
        /*0008*/ 	.word	0x00000000
	.align		4
        /*000c*/ 	.word	0xfffffffe
	.align		4
        /*0010*/ 	.word	0x00000000
	.align		4
        /*0014*/ 	.word	0xfffffffd
	.align		4
        /*0018*/ 	.word	0x00000000
	.align		4
        /*001c*/ 	.word	0xfffffffc


//--------------------- .text._Z11doSomethingIfEvN11mynamespace3BarENS0_9TemplatedIT_EEPS3_Pi --------------------------
	.section	.text._Z11doSomethingIfEvN11mynamespace3BarENS0_9TemplatedIT_EEPS3_Pi,"ax",@progbits
	.align	128
        .global         _Z11doSomethingIfEvN11mynamespace3BarENS0_9TemplatedIT_EEPS3_Pi
        .type           _Z11doSomethingIfEvN11mynamespace3BarENS0_9TemplatedIT_EEPS3_Pi,@function
        .size           _Z11doSomethingIfEvN11mynamespace3BarENS0_9TemplatedIT_EEPS3_Pi,(.L_x_1 - _Z11doSomethingIfEvN11mynamespace3BarENS0_9TemplatedIT_EEPS3_Pi)
        .other          _Z11doSomethingIfEvN11mynamespace3BarENS0_9TemplatedIT_EEPS3_Pi,@"STO_CUDA_ENTRY STV_DEFAULT"
_Z11doSomethingIfEvN11mynamespace3BarENS0_9TemplatedIT_EEPS3_Pi:
.text._Z11doSomethingIfEvN11mynamespace3BarENS0_9TemplatedIT_EEPS3_Pi:
[----:B------:R-:W-:Y:S08]  /*0000*/  LDC R1, c[0x0][0x37c] ;  /* 0x0000df00ff017b82 */ /* 0x000ff00000000800 */
[----:B------:R-:W0:Y:S01]  /*0010*/  LDC R7, c[0x0][0x390] ;  /* 0x0000e400ff077b82 */ /* 0x000e220000000800 */
[----:B------:R-:W0:Y:S07]  /*0020*/  LDCU.64 UR4, c[0x0][0x358] ;  /* 0x00006b00ff0477ac */ /* 0x000e2e0008000a00 */
[----:B------:R-:W0:Y:S08]  /*0030*/  LDC.64 R2, c[0x0][0x398] ;  /* 0x0000e600ff027b82 */ /* 0x000e300000000a00 */
[----:B------:R-:W1:Y:S08]  /*0040*/  LDC R9, c[0x0][0x388] ;  /* 0x0000e200ff097b82 */ /* 0x000e700000000800 */
[----:B------:R-:W1:Y:S01]  /*0050*/  LDC.64 R4, c[0x0][0x3a0] ;  /* 0x0000e800ff047b82 */ /* 0x000e620000000a00 */
[----:B0-----:R-:W-:Y:S04]  /*0060*/  STG.E desc[UR4][R2.64], R7 ;  /* 0x0000000702007986 */ /* 0x001fe8000c101904 */
[----:B-1----:R-:W-:Y:S01]  /*0070*/  STG.E desc[UR4][R4.64], R9 ;  /* 0x0000000904007986 */ /* 0x002fe2000c101904 */
[----:B------:R-:W-:Y:S05]  /*0080*/  EXIT ;  /* 0x000000000000794d */ /* 0x000fea0003800000 */
.L_x_0:
[----:B------:R-:W-:-:S00]  /*0090*/  BRA `(.L_x_0) ;  /* 0xfffffffc00fc7947 */ /* 0x000fc0000383ffff */
[----:B------:R-:W-:-:S00]  /*00a0*/  NOP ;  /* 0x0000000000007918 */ /* 0x000fc00000000000 */
        /* <DEDUP_REMOVED lines=13> */
.L_x_1:


//--------------------- .nv.shared.reserved.0     --------------------------
	.section	.nv.shared.reserved.0,"aw",@nobits
	.weak		__nv_reservedSMEM_offset_0_alias
	.size		__nv_reservedSMEM_offset_0_alias, 0, 64
	.other		__nv_reservedSMEM_offset_0_alias,@"STO_CUDA_RESERVED_SHARED STV_DEFAULT"
__nv_reservedSMEM_offset_0_alias:
	.zero		0
	.zero		64


//--------------------- .nv.constant0._Z11doSomethingIfEvN11mynamespace3BarENS0_9TemplatedIT_EEPS3_Pi --------------------------
	.section	.nv.constant0._Z11doSomethingIfEvN11mynamespace3BarENS0_9TemplatedIT_EEPS3_Pi,"a",@progbits
	.sectionflags	@""
	.align	4
.nv.constant0._Z11doSomethingIfEvN11mynamespace3BarENS0_9TemplatedIT_EEPS3_Pi:
	.zero		936


//--------------------- SYMBOLS --------------------------

	.type		.nv.reservedSmem.offset0,@object
	.size		.nv.reservedSmem.offset0,0x4
